//
// Generated by NVIDIA NVVM Compiler
//
// Compiler Build ID: CL-36424714
// Cuda compilation tools, release 13.0, V13.0.88
// Based on NVVM 20.0.0
//

.version 9.0
.target sm_100
.address_size 64

	// .globl	reorder_bytes

.visible .entry reorder_bytes(
	.param .u64 .ptr .align 1 reorder_bytes_param_0
)
{
	.reg .b32 	%r<13>;
	.reg .b64 	%rd<5>;

	ld.param.u64 	%rd1, [reorder_bytes_param_0];
	cvta.to.global.u64 	%rd2, %rd1;
	mov.u32 	%r1, %ctaid.x;
	mov.u32 	%r2, %ntid.x;
	mov.u32 	%r3, %tid.x;
	mad.lo.s32 	%r4, %r1, %r2, %r3;
	mov.u32 	%r5, %ctaid.y;
	mov.u32 	%r6, %ntid.y;
	mov.u32 	%r7, %tid.y;
	mad.lo.s32 	%r8, %r5, %r6, %r7;
	shl.b32 	%r9, %r8, 8;
	add.s32 	%r10, %r9, %r4;
	mul.wide.u32 	%rd3, %r10, 4;
	add.s64 	%rd4, %rd2, %rd3;
	ld.global.u32 	%r11, [%rd4];
	prmt.b32 	%r12, %r11, 0, 291;
	st.global.u32 	[%rd4], %r12;
	ret;

}


// ===== COMPILED SASS (sm_100) =====

	.target	sm_100

	.elftype	@"ET_EXEC"


//--------------------- .note.nv.tkinfo           --------------------------
	.section	.note.nv.tkinfo,"",@"SHT_NOTE"
	.sectionflags	@"SHF_NOTE_NV_TKINFO"
	.tkinfo
        /*0018*/ 	.word	0x00000002
        /*0030*/ 	.string	""
        /*0030*/ 	.string	"ptxas"
        /*0030*/ 	.string	"Cuda compilation tools, release 13.0, V13.0.88"
        /*0030*/ 	.string	"Build cuda_13.0.r13.0/compiler.36424714_0"
        /*0030*/ 	.string	"-arch sm_100 -m 64 "



//--------------------- .note.nv.cuinfo           --------------------------
	.section	.note.nv.cuinfo,"",@"SHT_NOTE"
	.sectionflags	@"SHF_NOTE_NV_CUINFO"
        /*0018*/ 	.short	0x0002
        /*001a*/ 	.short	0x0064
        /*001c*/ 	.short	0x0082
	.zero		2


//--------------------- .nv.info                  --------------------------
	.section	.nv.info,"",@"SHT_CUDA_INFO"
	.align	4


	//----- nvinfo : EIATTR_REGCOUNT
	.align		4
        /*0000*/ 	.byte	0x04, 0x2f
        /*0002*/ 	.short	(.L_1 - .L_0)
	.align		4
.L_0:
        /*0004*/ 	.word	index@(reorder_bytes)
        /*0008*/ 	.word	0x0000000a


	//----- nvinfo : EIATTR_FRAME_SIZE
	.align		4
.L_1:
        /*000c*/ 	.byte	0x04, 0x11
        /*000e*/ 	.short	(.L_3 - .L_2)
	.align		4
.L_2:
        /*0010*/ 	.word	index@(reorder_bytes)
        /*0014*/ 	.word	0x00000000


	//----- nvinfo : EIATTR_MIN_STACK_SIZE
	.align		4
.L_3:
        /*0018*/ 	.byte	0x04, 0x12
        /*001a*/ 	.short	(.L_5 - .L_4)
	.align		4
.L_4:
        /*001c*/ 	.word	index@(reorder_bytes)
        /*0020*/ 	.word	0x00000000
.L_5:


//--------------------- .nv.compat                --------------------------
	.section	.nv.compat,"",@"SHT_CUDA_COMPAT_INFO"
	.align	4
        /*0000*/ 	.byte	0x02, 0x09, 0x00, 0x00, 0x02, 0x02, 0x01, 0x00, 0x02, 0x05, 0x05, 0x00, 0x03, 0x07, 0x01, 0x01
        /*0010*/ 	.byte	0x02, 0x03, 0x00, 0x00, 0x02, 0x06, 0x01, 0x00, 0x04, 0x0b, 0x08, 0x00, 0x09, 0x00, 0x00, 0x00
        /*0020*/ 	.byte	0x00, 0x00, 0x00, 0x00


//--------------------- .nv.info.reorder_bytes    --------------------------
	.section	.nv.info.reorder_bytes,"",@"SHT_CUDA_INFO"
	.sectionflags	@""
	.align	4


	//----- nvinfo : EIATTR_CUDA_API_VERSION
	.align		4
        /*0000*/ 	.byte	0x04, 0x37
        /*0002*/ 	.short	(.L_7 - .L_6)
.L_6:
        /*0004*/ 	.word	0x00000082


	//----- nvinfo : EIATTR_KPARAM_INFO
	.align		4
.L_7:
        /*0008*/ 	.byte	0x04, 0x17
        /*000a*/ 	.short	(.L_9 - .L_8)
.L_8:
        /*000c*/ 	.word	0x00000000
        /*0010*/ 	.short	0x0000
        /*0012*/ 	.short	0x0000
        /*0014*/ 	.byte	0x00, 0xf5, 0x21, 0x00


	//----- nvinfo : EIATTR_SPARSE_MMA_MASK
	.align		4
.L_9:
        /*0018*/ 	.byte	0x03, 0x50
        /*001a*/ 	.short	0x0000


	//----- nvinfo : EIATTR_MAXREG_COUNT
	.align		4
        /*001c*/ 	.byte	0x03, 0x1b
        /*001e*/ 	.short	0x00ff


	//----- nvinfo : EIATTR_MERCURY_ISA_VERSION
	.align		4
        /*0020*/ 	.byte	0x03, 0x5f
        /*0022*/ 	.short	0x0101


	//----- nvinfo : EIATTR_VRC_CTA_INIT_COUNT
	.align		4
        /*0024*/ 	.byte	0x02, 0x4a
	.zero		1
	.zero		1


	//----- nvinfo : EIATTR_EXIT_INSTR_OFFSETS
	.align		4
        /*0028*/ 	.byte	0x04, 0x1c
        /*002a*/ 	.short	(.L_11 - .L_10)


	//   ....[0]....
.L_10:
        /*002c*/ 	.word	0x00000100


	//----- nvinfo : EIATTR_CBANK_PARAM_SIZE
	.align		4
.L_11:
        /*0030*/ 	.byte	0x03, 0x19
        /*0032*/ 	.short	0x0008


	//----- nvinfo : EIATTR_PARAM_CBANK
	.align		4
        /*0034*/ 	.byte	0x04, 0x0a
        /*0036*/ 	.short	(.L_13 - .L_12)
	.align		4
.L_12:
        /*0038*/ 	.word	index@(.nv.constant0.reorder_bytes)
        /*003c*/ 	.short	0x0380
        /*003e*/ 	.short	0x0008


	//----- nvinfo : EIATTR_SW_WAR
	.align		4
.L_13:
        /*0040*/ 	.byte	0x04, 0x36
        /*0042*/ 	.short	(.L_15 - .L_14)
.L_14:
        /*0044*/ 	.word	0x00000008
.L_15:


//--------------------- .nv.callgraph             --------------------------
	.section	.nv.callgraph,"",@"SHT_CUDA_CALLGRAPH"
	.align	4
	.sectionentsize	8
	.align		4
        /*0000*/ 	.word	0x00000000
	.align		4
        /*0004*/ 	.word	0xffffffff
	.align		4
        /*0008*/ 	.word	0x00000000
	.align		4
        /*000c*/ 	.word	0xfffffffe
	.align		4
        /*0010*/ 	.word	0x00000000
	.align		4
        /*0014*/ 	.word	0xfffffffd
	.align		4
        /*0018*/ 	.word	0x00000000
	.align		4
        /*001c*/ 	.word	0xfffffffc


//--------------------- .text.reorder_bytes       --------------------------
	.section	.text.reorder_bytes,"ax",@progbits
	.align	128
        .global         reorder_bytes
        .type           reorder_bytes,@function
        .size           reorder_bytes,(.L_x_1 - reorder_bytes)
        .other          reorder_bytes,@"STO_CUDA_ENTRY STV_DEFAULT"
reorder_bytes:
.text.reorder_bytes:
[----:B------:R-:W-:Y:S01]  /*0000*/  LDC R1, c[0x0][0x37c] ;  /* 0x0000df00ff017b82 */ /* 0x000fe20000000800 */
[----:B------:R-:W0:Y:S07]  /*0010*/  S2R R5, SR_TID.X ;  /* 0x0000000000057919 */ /* 0x000e2e0000002100 */
[----:B------:R-:W0:Y:S01]  /*0020*/  S2UR UR6, SR_CTAID.X ;  /* 0x00000000000679c3 */ /* 0x000e220000002500 */
[----:B------:R-:W1:Y:S01]  /*0030*/  LDCU.64 UR4, c[0x0][0x358] ;  /* 0x00006b00ff0477ac */ /* 0x000e620008000a00 */
[----:B------:R-:W2:Y:S06]  /*0040*/  S2R R7, SR_TID.Y ;  /* 0x0000000000077919 */ /* 0x000eac0000002200 */
[----:B------:R-:W0:Y:S08]  /*0050*/  LDC R0, c[0x0][0x360] ;  /* 0x0000d800ff007b82 */ /* 0x000e300000000800 */
[----:B------:R-:W2:Y:S08]  /*0060*/  S2UR UR7, SR_CTAID.Y ;  /* 0x00000000000779c3 */ /* 0x000eb00000002600 */
[----:B------:R-:W2:Y:S08]  /*0070*/  LDC R4, c[0x0][0x364] ;  /* 0x0000d900ff047b82 */ /* 0x000eb00000000800 */
[----:B------:R-:W3:Y:S01]  /*0080*/  LDC.64 R2, c[0x0][0x380] ;  /* 0x0000e000ff027b82 */ /* 0x000ee20000000a00 */
[----:B0-----:R-:W-:-:S02]  /*0090*/  IMAD R0, R0, UR6, R5 ;  /* 0x0000000600007c24 */ /* 0x001fc4000f8e0205 */
[----:B--2---:R-:W-:-:S05]  /*00a0*/  IMAD R5, R4, UR7, R7 ;  /* 0x0000000704057c24 */ /* 0x004fca000f8e0207 */
[----:B------:R-:W-:-:S05]  /*00b0*/  LEA R5, R5, R0, 0x8 ;  /* 0x0000000005057211 */ /* 0x000fca00078e40ff */
[----:B---3--:R-:W-:-:S05]  /*00c0*/  IMAD.WIDE.U32 R2, R5, 0x4, R2 ;  /* 0x0000000405027825 */ /* 0x008fca00078e0002 */
[----:B-1----:R-:W2:Y:S02]  /*00d0*/  LDG.E R0, desc[UR4][R2.64] ;  /* 0x0000000402007981 */ /* 0x002ea4000c1e1900 */
[----:B--2---:R-:W-:-:S05]  /*00e0*/  PRMT R5, R0, 0x123, RZ ;  /* 0x0000012300057816 */ /* 0x004fca00000000ff */
[----:B------:R-:W-:Y:S01]  /*00f0*/  STG.E desc[UR4][R2.64], R5 ;  /* 0x0000000502007986 */ /* 0x000fe2000c101904 */
[----:B------:R-:W-:Y:S05]  /*0100*/  EXIT ;  /* 0x000000000000794d */ /* 0x000fea0003800000 */
.L_x_0:
[----:B------:R-:W-:-:S00]  /*0110*/  BRA `(.L_x_0) ;  /* 0xfffffffc00fc7947 */ /* 0x000fc0000383ffff */
[----:B------:R-:W-:-:S00]  /*0120*/  NOP ;  /* 0x0000000000007918 */ /* 0x000fc00000000000 */
        /* <DEDUP_REMOVED lines=13> */
.L_x_1:


//--------------------- .nv.shared.reserved.0     --------------------------
	.section	.nv.shared.reserved.0,"aw",@nobits
	.weak		__nv_reservedSMEM_offset_0_alias
	.size		__nv_reservedSMEM_offset_0_alias, 0, 64
	.other		__nv_reservedSMEM_offset_0_alias,@"STO_CUDA_RESERVED_SHARED STV_DEFAULT"
__nv_reservedSMEM_offset_0_alias:
	.zero		0
	.zero		64


//--------------------- .nv.constant0.reorder_bytes --------------------------
	.section	.nv.constant0.reorder_bytes,"a",@progbits
	.sectionflags	@""
	.align	4
.nv.constant0.reorder_bytes:
	.zero		904


//--------------------- SYMBOLS --------------------------

	.type		.nv.reservedSmem.offset0,@object
	.size		.nv.reservedSmem.offset0,0x4
